	.headerflags	@"EF_CUDA_TEXMODE_UNIFIED EF_CUDA_64BIT_ADDRESS EF_CUDA_ACCELERATORS EF_CUDA_SM90 EF_CUDA_VIRTUAL_SM(EF_CUDA_SM90)"
	.elftype	@"ET_EXEC"


//--------------------- .nv.info                  --------------------------
	.section	.nv.info,"",@"SHT_CUDA_INFO"
	.align	4


	//----- nvinfo : EIATTR_REGCOUNT
	.align		4
        /*0000*/ 	.byte	0x04, 0x2f
        /*0002*/ 	.short	(.L_1 - .L_0)
	.align		4
.L_0:
        /*0004*/ 	.word	index@(triton_poi_fused_clone_mul_8)
        /*0008*/ 	.word	0x0000000e


	//----- nvinfo : EIATTR_MIN_STACK_SIZE
	.align		4
.L_1:
        /*000c*/ 	.byte	0x04, 0x12
        /*000e*/ 	.short	(.L_3 - .L_2)
	.align		4
.L_2:
        /*0010*/ 	.word	index@(triton_poi_fused_clone_mul_8)
        /*0014*/ 	.word	0x00000000


	//----- nvinfo : EIATTR_FRAME_SIZE
	.align		4
.L_3:
        /*0018*/ 	.byte	0x04, 0x11
        /*001a*/ 	.short	(.L_5 - .L_4)
	.align		4
.L_4:
        /*001c*/ 	.word	index@(triton_poi_fused_clone_mul_8)
        /*0020*/ 	.word	0x00000000


	//----- nvinfo : EIATTR_MIN_STACK_SIZE
	.align		4
.L_5:
        /*0024*/ 	.byte	0x04, 0x12
        /*0026*/ 	.short	(.L_7 - .L_6)
	.align		4
.L_6:
        /*0028*/ 	.word	index@(triton_poi_fused_clone_mul_8)
        /*002c*/ 	.word	0x00000000
.L_7:


//--------------------- .nv.info.triton_poi_fused_clone_mul_8 --------------------------
	.section	.nv.info.triton_poi_fused_clone_mul_8,"",@"SHT_CUDA_INFO"
	.sectionflags	@""
	.align	4


	//----- nvinfo : EIATTR_CUDA_API_VERSION
	.align		4
        /*0000*/ 	.byte	0x04, 0x37
        /*0002*/ 	.short	(.L_9 - .L_8)
.L_8:
        /*0004*/ 	.word	0x0000007c


	//----- nvinfo : EIATTR_KPARAM_INFO
	.align		4
.L_9:
        /*0008*/ 	.byte	0x04, 0x17
        /*000a*/ 	.short	(.L_11 - .L_10)
.L_10:
        /*000c*/ 	.word	0x00000000
        /*0010*/ 	.short	0x0003
        /*0012*/ 	.short	0x0018
        /*0014*/ 	.byte	0x00, 0xf0, 0x11, 0x00


	//----- nvinfo : EIATTR_KPARAM_INFO
	.align		4
.L_11:
        /*0018*/ 	.byte	0x04, 0x17
        /*001a*/ 	.short	(.L_13 - .L_12)
.L_12:
        /*001c*/ 	.word	0x00000000
        /*0020*/ 	.short	0x0002
        /*0022*/ 	.short	0x0010
        /*0024*/ 	.byte	0x00, 0xf4, 0x21, 0x00


	//----- nvinfo : EIATTR_KPARAM_INFO
	.align		4
.L_13:
        /*0028*/ 	.byte	0x04, 0x17
        /*002a*/ 	.short	(.L_15 - .L_14)
.L_14:
        /*002c*/ 	.word	0x00000000
        /*0030*/ 	.short	0x0001
        /*0032*/ 	.short	0x0008
        /*0034*/ 	.byte	0x00, 0xf4, 0x21, 0x00


	//----- nvinfo : EIATTR_KPARAM_INFO
	.align		4
.L_15:
        /*0038*/ 	.byte	0x04, 0x17
        /*003a*/ 	.short	(.L_17 - .L_16)
.L_16:
        /*003c*/ 	.word	0x00000000
        /*0040*/ 	.short	0x0000
        /*0042*/ 	.short	0x0000
        /*0044*/ 	.byte	0x00, 0xf4, 0x21, 0x00


	//----- nvinfo : EIATTR_SPARSE_MMA_MASK
	.align		4
.L_17:
        /*0048*/ 	.byte	0x03, 0x50
        /*004a*/ 	.short	0x0000


	//----- nvinfo : EIATTR_MAXREG_COUNT
	.align		4
        /*004c*/ 	.byte	0x03, 0x1b
        /*004e*/ 	.short	0x00ff


	//----- nvinfo : EIATTR_EXIT_INSTR_OFFSETS
	.align		4
        /*0050*/ 	.byte	0x04, 0x1c
        /*0052*/ 	.short	(.L_19 - .L_18)


	//   ....[0]....
.L_18:
        /*0054*/ 	.word	0x00000270


	//   ....[1]....
        /*0058*/ 	.word	0x00000290


	//----- nvinfo : EIATTR_REQNTID
	.align		4
.L_19:
        /*005c*/ 	.byte	0x04, 0x10
        /*005e*/ 	.short	(.L_21 - .L_20)
.L_20:
        /*0060*/ 	.word	0x00000080
        /*0064*/ 	.word	0x00000001
        /*0068*/ 	.word	0x00000001


	//----- nvinfo : EIATTR_CBANK_PARAM_SIZE
	.align		4
.L_21:
        /*006c*/ 	.byte	0x03, 0x19
        /*006e*/ 	.short	0x001c


	//----- nvinfo : EIATTR_PARAM_CBANK
	.align		4
        /*0070*/ 	.byte	0x04, 0x0a
        /*0072*/ 	.short	(.L_23 - .L_22)
	.align		4
.L_22:
        /*0074*/ 	.word	index@(.nv.constant0.triton_poi_fused_clone_mul_8)
        /*0078*/ 	.short	0x0210
        /*007a*/ 	.short	0x001c


	//----- nvinfo : EIATTR_SW_WAR
	.align		4
.L_23:
        /*007c*/ 	.byte	0x04, 0x36
        /*007e*/ 	.short	(.L_25 - .L_24)
.L_24:
        /*0080*/ 	.word	0x00000008
.L_25:


//--------------------- .nv.callgraph             --------------------------
	.section	.nv.callgraph,"",@"SHT_CUDA_CALLGRAPH"
	.align	4
	.sectionentsize	8
	.align		4
        /*0000*/ 	.word	0x00000000
	.align		4
        /*0004*/ 	.word	0xffffffff
	.align		4
        /*0008*/ 	.word	0x00000000
	.align		4
        /*000c*/ 	.word	0xfffffffe
	.align		4
        /*0010*/ 	.word	0x00000000
	.align		4
        /*0014*/ 	.word	0xfffffffd
	.align		4
        /*0018*/ 	.word	0x00000000
	.align		4
        /*001c*/ 	.word	0xfffffffc


//--------------------- .text.triton_poi_fused_clone_mul_8 --------------------------
	.section	.text.triton_poi_fused_clone_mul_8,"ax",@progbits
	.align	128
        .global         triton_poi_fused_clone_mul_8
        .type           triton_poi_fused_clone_mul_8,@function
        .size           triton_poi_fused_clone_mul_8,(.L_x_1 - triton_poi_fused_clone_mul_8)
        .other          triton_poi_fused_clone_mul_8,@"STO_CUDA_ENTRY STV_DEFAULT"
triton_poi_fused_clone_mul_8:
.text.triton_poi_fused_clone_mul_8:
[----:B------:R-:W0:Y:S02]  /*0000*/  LDC R1, c[0x0][0x28] ;  /* 0x00000a00ff017b82 */ /* 0x000e240000000800 */
[----:B------:R-:W1:Y:S01]  /*0010*/  S2R R0, SR_TID.X ;  /* 0x0000000000007919 */ /* 0x000e620000002100 */
[----:B------:R-:W2:Y:S01]  /*0020*/  LDC.64 R4, c[0x0][0x218] ;  /* 0x00008600ff047b82 */ /* 0x000ea20000000a00 */
[----:B------:R-:W-:Y:S01]  /*0030*/  ULDC.64 UR4, c[0x0][0x208] ;  /* 0x0000820000047ab9 */ /* 0x000fe20000000a00 */
[----:B------:R-:W3:Y:S01]  /*0040*/  S2R R3, SR_CTAID.X ;  /* 0x0000000000037919 */ /* 0x000ee20000002500 */
[----:B-1----:R-:W-:Y:S01]  /*0050*/  IMAD.SHL.U32 R0, R0, 0x2, RZ ;  /* 0x0000000200007824 */ /* 0x002fe200078e00ff */
[----:B---3--:R-:W-:-:S04]  /*0060*/  SHF.R.S32.HI R7, RZ, 0x17, R3 ;  /* 0x00000017ff077819 */ /* 0x008fc80000011403 */
[----:B------:R-:W-:Y:S02]  /*0070*/  LOP3.LUT R0, R0, 0xfe, RZ, 0xc0, !PT ;  /* 0x000000fe00007812 */ /* 0x000fe400078ec0ff */
[----:B------:R-:W-:-:S03]  /*0080*/  SGXT R7, R7, 0x1 ;  /* 0x000000010707781a */ /* 0x000fc60000000200 */
[----:B------:R-:W-:-:S05]  /*0090*/  IMAD R0, R3, 0x100, R0 ;  /* 0x0000010003007824 */ /* 0x000fca00078e0200 */
[CC--:B------:R-:W-:Y:S02]  /*00a0*/  LEA.HI R2, R7.reuse, R0.reuse, RZ, 0x4 ;  /* 0x0000000007027211 */ /* 0x0c0fe400078f20ff */
[CC--:B------:R-:W-:Y:S02]  /*00b0*/  LEA.HI R6, R7.reuse, R0.reuse, RZ, 0x2 ;  /* 0x0000000007067211 */ /* 0x0c0fe400078f10ff */
[----:B------:R-:W-:Y:S02]  /*00c0*/  SHF.R.S32.HI R9, RZ, 0x4, R2 ;  /* 0x00000004ff097819 */ /* 0x000fe40000011402 */
[----:B------:R-:W1:Y:S01]  /*00d0*/  LDC.64 R2, c[0x0][0x210] ;  /* 0x00008400ff027b82 */ /* 0x000e620000000a00 */
[----:B------:R-:W-:Y:S02]  /*00e0*/  LEA.HI R8, R7, R0, RZ, 0x6 ;  /* 0x0000000007087211 */ /* 0x000fe400078f30ff */
[----:B------:R-:W-:Y:S02]  /*00f0*/  LEA.HI R10, R9, R9, RZ, 0x2 ;  /* 0x00000009090a7211 */ /* 0x000fe400078f10ff */
[----:B------:R-:W-:-:S02]  /*0100*/  SHF.R.S32.HI R11, RZ, 0x2, R6 ;  /* 0x00000002ff0b7819 */ /* 0x000fc40000011406 */
[----:B------:R-:W-:Y:S02]  /*0110*/  LOP3.LUT R7, R6, 0xfffffffc, RZ, 0xc0, !PT ;  /* 0xfffffffc06077812 */ /* 0x000fe400078ec0ff */
[----:B------:R-:W-:Y:S01]  /*0120*/  LOP3.LUT R8, R8, 0xffffffc0, RZ, 0xc0, !PT ;  /* 0xffffffc008087812 */ /* 0x000fe200078ec0ff */
[C---:B--2---:R-:W-:Y:S01]  /*0130*/  IMAD.WIDE R4, R11.reuse, 0x4, R4 ;  /* 0x000000040b047825 */ /* 0x044fe200078e0204 */
[----:B------:R-:W-:Y:S02]  /*0140*/  LOP3.LUT R10, R10, 0x3ffffffc, RZ, 0xc0, !PT ;  /* 0x3ffffffc0a0a7812 */ /* 0x000fe400078ec0ff */
[----:B------:R-:W-:Y:S02]  /*0150*/  LEA.HI R6, R11, R11, RZ, 0x2 ;  /* 0x0000000b0b067211 */ /* 0x000fe400078f10ff */
[----:B------:R-:W-:Y:S01]  /*0160*/  IADD3 R7, R8, R0, -R7 ;  /* 0x0000000008077210 */ /* 0x000fe20007ffe807 */
[----:B------:R-:W-:Y:S01]  /*0170*/  IMAD.IADD R10, R9, 0x1, -R10 ;  /* 0x00000001090a7824 */ /* 0x000fe200078e0a0a */
[----:B------:R-:W-:-:S02]  /*0180*/  LOP3.LUT R6, R6, 0xffffffc, RZ, 0xc0, !PT ;  /* 0x0ffffffc06067812 */ /* 0x000fc400078ec0ff */
[----:B------:R-:W-:Y:S02]  /*0190*/  CS2R R8, SRZ ;  /* 0x0000000000087805 */ /* 0x000fe4000001ff00 */
[----:B------:R-:W-:Y:S01]  /*01a0*/  ISETP.GE.AND P0, PT, R0, 0x100, PT ;  /* 0x000001000000780c */ /* 0x000fe20003f06270 */
[----:B------:R-:W-:Y:S02]  /*01b0*/  IMAD R7, R10, 0x4, R7 ;  /* 0x000000040a077824 */ /* 0x000fe400078e0207 */
[----:B------:R-:W-:Y:S01]  /*01c0*/  IMAD.IADD R6, R11, 0x1, -R6 ;  /* 0x000000010b067824 */ /* 0x000fe200078e0a06 */
[----:B------:R-:W-:-:S03]  /*01d0*/  CS2R R10, SRZ ;  /* 0x00000000000a7805 */ /* 0x000fc6000001ff00 */
[----:B------:R-:W-:-:S04]  /*01e0*/  IMAD R7, R6, 0x10, R7 ;  /* 0x0000001006077824 */ /* 0x000fc800078e0207 */
[----:B-1----:R-:W-:Y:S02]  /*01f0*/  IMAD.WIDE R2, R7, 0x4, R2 ;  /* 0x0000000407027825 */ /* 0x002fe400078e0202 */
[----:B------:R-:W2:Y:S01]  /*0200*/  @!P0 LDG.E.EL R11, desc[UR4][R4.64] ;  /* 0x00000004040b8981 */ /* 0x000ea2000c2e1900 */
[----:B------:R-:W1:Y:S03]  /*0210*/  LDC.64 R6, c[0x0][0x220] ;  /* 0x00008800ff067b82 */ /* 0x000e660000000a00 */
[----:B------:R-:W2:Y:S04]  /*0220*/  @!P0 LDG.E.64 R8, desc[UR4][R2.64] ;  /* 0x0000000402088981 */ /* 0x000ea8000c1e1b00 */
[----:B------:R-:W3:Y:S01]  /*0230*/  @!P0 LDG.E.EL R10, desc[UR4][R4.64] ;  /* 0x00000004040a8981 */ /* 0x000ee2000c2e1900 */
[----:B-1----:R-:W-:-:S04]  /*0240*/  IMAD.WIDE R6, R0, 0x4, R6 ;  /* 0x0000000400067825 */ /* 0x002fc800078e0206 */
[----:B--2---:R-:W-:Y:S01]  /*0250*/  FMUL R8, R11, R8 ;  /* 0x000000080b087220 */ /* 0x004fe20000400000 */
[----:B---3--:R-:W-:Y:S01]  /*0260*/  FMUL R9, R10, R9 ;  /* 0x000000090a097220 */ /* 0x008fe20000400000 */
[----:B------:R-:W-:Y:S06]  /*0270*/  @P0 EXIT ;  /* 0x000000000000094d */ /* 0x000fec0003800000 */
[----:B------:R-:W-:Y:S01]  /*0280*/  STG.E.64 desc[UR4][R6.64], R8 ;  /* 0x0000000806007986 */ /* 0x000fe2000c101b04 */
[----:B------:R-:W-:Y:S05]  /*0290*/  EXIT ;  /* 0x000000000000794d */ /* 0x000fea0003800000 */
.L_x_0:
[----:B------:R-:W-:-:S00]  /*02a0*/  BRA `(.L_x_0) ;  /* 0xfffffffc00fc7947 */ /* 0x000fc0000383ffff */
[----:B------:R-:W-:-:S00]  /*02b0*/  NOP ;  /* 0x0000000000007918 */ /* 0x000fc00000000000 */
        /* <DEDUP_REMOVED lines=12> */
.L_x_1:


//--------------------- .nv.constant0.triton_poi_fused_clone_mul_8 --------------------------
	.section	.nv.constant0.triton_poi_fused_clone_mul_8,"a",@progbits
	.sectionflags	@""
	.align	4
.nv.constant0.triton_poi_fused_clone_mul_8:
	.zero		556
